//
// Generated by NVIDIA NVVM Compiler
//
// Compiler Build ID: CL-36424714
// Cuda compilation tools, release 13.0, V13.0.88
// Based on NVVM 20.0.0
//

.version 9.0
.target sm_100
.address_size 64

	// .globl	_Z15vectorAddKernelPfS_S_i

.visible .entry _Z15vectorAddKernelPfS_S_i(
	.param .u64 .ptr .align 1 _Z15vectorAddKernelPfS_S_i_param_0,
	.param .u64 .ptr .align 1 _Z15vectorAddKernelPfS_S_i_param_1,
	.param .u64 .ptr .align 1 _Z15vectorAddKernelPfS_S_i_param_2,
	.param .u32 _Z15vectorAddKernelPfS_S_i_param_3
)
{
	.reg .pred 	%p<2>;
	.reg .b32 	%r<6>;
	.reg .b32 	%f<4>;
	.reg .b64 	%rd<11>;

	ld.param.u64 	%rd1, [_Z15vectorAddKernelPfS_S_i_param_0];
	ld.param.u64 	%rd2, [_Z15vectorAddKernelPfS_S_i_param_1];
	ld.param.u64 	%rd3, [_Z15vectorAddKernelPfS_S_i_param_2];
	ld.param.u32 	%r2, [_Z15vectorAddKernelPfS_S_i_param_3];
	mov.u32 	%r3, %tid.x;
	mov.u32 	%r4, %ntid.x;
	mov.u32 	%r5, %ctaid.x;
	mad.lo.s32 	%r1, %r4, %r5, %r3;
	setp.ge.s32 	%p1, %r1, %r2;
	@%p1 bra 	$L__BB0_2;
	cvta.to.global.u64 	%rd4, %rd1;
	cvta.to.global.u64 	%rd5, %rd2;
	cvta.to.global.u64 	%rd6, %rd3;
	mul.wide.s32 	%rd7, %r1, 4;
	add.s64 	%rd8, %rd4, %rd7;
	ld.global.f32 	%f1, [%rd8];
	add.s64 	%rd9, %rd5, %rd7;
	ld.global.f32 	%f2, [%rd9];
	add.f32 	%f3, %f1, %f2;
	add.s64 	%rd10, %rd6, %rd7;
	st.global.f32 	[%rd10], %f3;
$L__BB0_2:
	ret;

}


// ===== COMPILED SASS (sm_100) =====

	.target	sm_100

	.elftype	@"ET_EXEC"


//--------------------- .note.nv.tkinfo           --------------------------
	.section	.note.nv.tkinfo,"",@"SHT_NOTE"
	.sectionflags	@"SHF_NOTE_NV_TKINFO"
	.tkinfo
        /*0018*/ 	.word	0x00000002
        /*0030*/ 	.string	""
        /*0030*/ 	.string	"ptxas"
        /*0030*/ 	.string	"Cuda compilation tools, release 13.0, V13.0.88"
        /*0030*/ 	.string	"Build cuda_13.0.r13.0/compiler.36424714_0"
        /*0030*/ 	.string	"-arch sm_100 -m 64 "



//--------------------- .note.nv.cuinfo           --------------------------
	.section	.note.nv.cuinfo,"",@"SHT_NOTE"
	.sectionflags	@"SHF_NOTE_NV_CUINFO"
        /*0018*/ 	.short	0x0002
        /*001a*/ 	.short	0x0064
        /*001c*/ 	.short	0x0082
	.zero		2


//--------------------- .nv.info                  --------------------------
	.section	.nv.info,"",@"SHT_CUDA_INFO"
	.align	4


	//----- nvinfo : EIATTR_REGCOUNT
	.align		4
        /*0000*/ 	.byte	0x04, 0x2f
        /*0002*/ 	.short	(.L_1 - .L_0)
	.align		4
.L_0:
        /*0004*/ 	.word	index@(_Z15vectorAddKernelPfS_S_i)
        /*0008*/ 	.word	0x0000000c


	//----- nvinfo : EIATTR_FRAME_SIZE
	.align		4
.L_1:
        /*000c*/ 	.byte	0x04, 0x11
        /*000e*/ 	.short	(.L_3 - .L_2)
	.align		4
.L_2:
        /*0010*/ 	.word	index@(_Z15vectorAddKernelPfS_S_i)
        /*0014*/ 	.word	0x00000000


	//----- nvinfo : EIATTR_MIN_STACK_SIZE
	.align		4
.L_3:
        /*0018*/ 	.byte	0x04, 0x12
        /*001a*/ 	.short	(.L_5 - .L_4)
	.align		4
.L_4:
        /*001c*/ 	.word	index@(_Z15vectorAddKernelPfS_S_i)
        /*0020*/ 	.word	0x00000000
.L_5:


//--------------------- .nv.compat                --------------------------
	.section	.nv.compat,"",@"SHT_CUDA_COMPAT_INFO"
	.align	4
        /*0000*/ 	.byte	0x02, 0x09, 0x00, 0x00, 0x02, 0x02, 0x01, 0x00, 0x02, 0x05, 0x05, 0x00, 0x03, 0x07, 0x01, 0x01
        /*0010*/ 	.byte	0x02, 0x03, 0x00, 0x00, 0x02, 0x06, 0x01, 0x00, 0x04, 0x0b, 0x08, 0x00, 0x09, 0x00, 0x00, 0x00
        /*0020*/ 	.byte	0x00, 0x00, 0x00, 0x00


//--------------------- .nv.info._Z15vectorAddKernelPfS_S_i --------------------------
	.section	.nv.info._Z15vectorAddKernelPfS_S_i,"",@"SHT_CUDA_INFO"
	.sectionflags	@""
	.align	4


	//----- nvinfo : EIATTR_CUDA_API_VERSION
	.align		4
        /*0000*/ 	.byte	0x04, 0x37
        /*0002*/ 	.short	(.L_7 - .L_6)
.L_6:
        /*0004*/ 	.word	0x00000082


	//----- nvinfo : EIATTR_KPARAM_INFO
	.align		4
.L_7:
        /*0008*/ 	.byte	0x04, 0x17
        /*000a*/ 	.short	(.L_9 - .L_8)
.L_8:
        /*000c*/ 	.word	0x00000000
        /*0010*/ 	.short	0x0003
        /*0012*/ 	.short	0x0018
        /*0014*/ 	.byte	0x00, 0xf0, 0x11, 0x00


	//----- nvinfo : EIATTR_KPARAM_INFO
	.align		4
.L_9:
        /*0018*/ 	.byte	0x04, 0x17
        /*001a*/ 	.short	(.L_11 - .L_10)
.L_10:
        /*001c*/ 	.word	0x00000000
        /*0020*/ 	.short	0x0002
        /*0022*/ 	.short	0x0010
        /*0024*/ 	.byte	0x00, 0xf5, 0x21, 0x00


	//----- nvinfo : EIATTR_KPARAM_INFO
	.align		4
.L_11:
        /*0028*/ 	.byte	0x04, 0x17
        /*002a*/ 	.short	(.L_13 - .L_12)
.L_12:
        /*002c*/ 	.word	0x00000000
        /*0030*/ 	.short	0x0001
        /*0032*/ 	.short	0x0008
        /*0034*/ 	.byte	0x00, 0xf5, 0x21, 0x00


	//----- nvinfo : EIATTR_KPARAM_INFO
	.align		4
.L_13:
        /*0038*/ 	.byte	0x04, 0x17
        /*003a*/ 	.short	(.L_15 - .L_14)
.L_14:
        /*003c*/ 	.word	0x00000000
        /*0040*/ 	.short	0x0000
        /*0042*/ 	.short	0x0000
        /*0044*/ 	.byte	0x00, 0xf5, 0x21, 0x00


	//----- nvinfo : EIATTR_SPARSE_MMA_MASK
	.align		4
.L_15:
        /*0048*/ 	.byte	0x03, 0x50
        /*004a*/ 	.short	0x0000


	//----- nvinfo : EIATTR_MAXREG_COUNT
	.align		4
        /*004c*/ 	.byte	0x03, 0x1b
        /*004e*/ 	.short	0x00ff


	//----- nvinfo : EIATTR_MERCURY_ISA_VERSION
	.align		4
        /*0050*/ 	.byte	0x03, 0x5f
        /*0052*/ 	.short	0x0101


	//----- nvinfo : EIATTR_VRC_CTA_INIT_COUNT
	.align		4
        /*0054*/ 	.byte	0x02, 0x4a
	.zero		1
	.zero		1


	//----- nvinfo : EIATTR_EXIT_INSTR_OFFSETS
	.align		4
        /*0058*/ 	.byte	0x04, 0x1c
        /*005a*/ 	.short	(.L_17 - .L_16)


	//   ....[0]....
.L_16:
        /*005c*/ 	.word	0x00000070


	//   ....[1]....
        /*0060*/ 	.word	0x00000130


	//----- nvinfo : EIATTR_CBANK_PARAM_SIZE
	.align		4
.L_17:
        /*0064*/ 	.byte	0x03, 0x19
        /*0066*/ 	.short	0x001c


	//----- nvinfo : EIATTR_PARAM_CBANK
	.align		4
        /*0068*/ 	.byte	0x04, 0x0a
        /*006a*/ 	.short	(.L_19 - .L_18)
	.align		4
.L_18:
        /*006c*/ 	.word	index@(.nv.constant0._Z15vectorAddKernelPfS_S_i)
        /*0070*/ 	.short	0x0380
        /*0072*/ 	.short	0x001c


	//----- nvinfo : EIATTR_SW_WAR
	.align		4
.L_19:
        /*0074*/ 	.byte	0x04, 0x36
        /*0076*/ 	.short	(.L_21 - .L_20)
.L_20:
        /*0078*/ 	.word	0x00000008
.L_21:


//--------------------- .nv.callgraph             --------------------------
	.section	.nv.callgraph,"",@"SHT_CUDA_CALLGRAPH"
	.align	4
	.sectionentsize	8
	.align		4
        /*0000*/ 	.word	0x00000000
	.align		4
        /*0004*/ 	.word	0xffffffff
	.align		4
        /*0008*/ 	.word	0x00000000
	.align		4
        /*000c*/ 	.word	0xfffffffe
	.align		4
        /*0010*/ 	.word	0x00000000
	.align		4
        /*0014*/ 	.word	0xfffffffd
	.align		4
        /*0018*/ 	.word	0x00000000
	.align		4
        /*001c*/ 	.word	0xfffffffc


//--------------------- .text._Z15vectorAddKernelPfS_S_i --------------------------
	.section	.text._Z15vectorAddKernelPfS_S_i,"ax",@progbits
	.align	128
        .global         _Z15vectorAddKernelPfS_S_i
        .type           _Z15vectorAddKernelPfS_S_i,@function
        .size           _Z15vectorAddKernelPfS_S_i,(.L_x_1 - _Z15vectorAddKernelPfS_S_i)
        .other          _Z15vectorAddKernelPfS_S_i,@"STO_CUDA_ENTRY STV_DEFAULT"
_Z15vectorAddKernelPfS_S_i:
.text._Z15vectorAddKernelPfS_S_i:
[----:B------:R-:W-:Y:S01]  /*0000*/  LDC R1, c[0x0][0x37c] ;  /* 0x0000df00ff017b82 */ /* 0x000fe20000000800 */
[----:B------:R-:W0:Y:S01]  /*0010*/  S2R R9, SR_TID.X ;  /* 0x0000000000097919 */ /* 0x000e220000002100 */
[----:B------:R-:W0:Y:S01]  /*0020*/  LDCU UR4, c[0x0][0x360] ;  /* 0x00006c00ff0477ac */ /* 0x000e220008000800 */
[----:B------:R-:W0:Y:S01]  /*0030*/  S2R R0, SR_CTAID.X ;  /* 0x0000000000007919 */ /* 0x000e220000002500 */
[----:B------:R-:W1:Y:S01]  /*0040*/  LDCU UR5, c[0x0][0x398] ;  /* 0x00007300ff0577ac */ /* 0x000e620008000800 */
[----:B0-----:R-:W-:-:S05]  /*0050*/  IMAD R9, R0, UR4, R9 ;  /* 0x0000000400097c24 */ /* 0x001fca000f8e0209 */
[----:B-1----:R-:W-:-:S13]  /*0060*/  ISETP.GE.AND P0, PT, R9, UR5, PT ;  /* 0x0000000509007c0c */ /* 0x002fda000bf06270 */
[----:B------:R-:W-:Y:S05]  /*0070*/  @P0 EXIT ;  /* 0x000000000000094d */ /* 0x000fea0003800000 */
[----:B------:R-:W0:Y:S01]  /*0080*/  LDC.64 R2, c[0x0][0x380] ;  /* 0x0000e000ff027b82 */ /* 0x000e220000000a00 */
[----:B------:R-:W1:Y:S07]  /*0090*/  LDCU.64 UR4, c[0x0][0x358] ;  /* 0x00006b00ff0477ac */ /* 0x000e6e0008000a00 */
[----:B------:R-:W2:Y:S08]  /*00a0*/  LDC.64 R4, c[0x0][0x388] ;  /* 0x0000e200ff047b82 */ /* 0x000eb00000000a00 */
[----:B------:R-:W3:Y:S01]  /*00b0*/  LDC.64 R6, c[0x0][0x390] ;  /* 0x0000e400ff067b82 */ /* 0x000ee20000000a00 */
[----:B0-----:R-:W-:-:S06]  /*00c0*/  IMAD.WIDE R2, R9, 0x4, R2 ;  /* 0x0000000409027825 */ /* 0x001fcc00078e0202 */
[----:B-1----:R-:W4:Y:S01]  /*00d0*/  LDG.E R2, desc[UR4][R2.64] ;  /* 0x0000000402027981 */ /* 0x002f22000c1e1900 */
[----:B--2---:R-:W-:-:S06]  /*00e0*/  IMAD.WIDE R4, R9, 0x4, R4 ;  /* 0x0000000409047825 */ /* 0x004fcc00078e0204 */
[----:B------:R-:W4:Y:S01]  /*00f0*/  LDG.E R5, desc[UR4][R4.64] ;  /* 0x0000000404057981 */ /* 0x000f22000c1e1900 */
[----:B---3--:R-:W-:-:S04]  /*0100*/  IMAD.WIDE R6, R9, 0x4, R6 ;  /* 0x0000000409067825 */ /* 0x008fc800078e0206 */
[----:B----4-:R-:W-:-:S05]  /*0110*/  FADD R9, R2, R5 ;  /* 0x0000000502097221 */ /* 0x010fca0000000000 */
[----:B------:R-:W-:Y:S01]  /*0120*/  STG.E desc[UR4][R6.64], R9 ;  /* 0x0000000906007986 */ /* 0x000fe2000c101904 */
[----:B------:R-:W-:Y:S05]  /*0130*/  EXIT ;  /* 0x000000000000794d */ /* 0x000fea0003800000 */
.L_x_0:
[----:B------:R-:W-:-:S00]  /*0140*/  BRA `(.L_x_0) ;  /* 0xfffffffc00fc7947 */ /* 0x000fc0000383ffff */
[----:B------:R-:W-:-:S00]  /*0150*/  NOP ;  /* 0x0000000000007918 */ /* 0x000fc00000000000 */
        /* <DEDUP_REMOVED lines=10> */
.L_x_1:


//--------------------- .nv.shared.reserved.0     --------------------------
	.section	.nv.shared.reserved.0,"aw",@nobits
	.weak		__nv_reservedSMEM_offset_0_alias
	.size		__nv_reservedSMEM_offset_0_alias, 0, 64
	.other		__nv_reservedSMEM_offset_0_alias,@"STO_CUDA_RESERVED_SHARED STV_DEFAULT"
__nv_reservedSMEM_offset_0_alias:
	.zero		0
	.zero		64


//--------------------- .nv.constant0._Z15vectorAddKernelPfS_S_i --------------------------
	.section	.nv.constant0._Z15vectorAddKernelPfS_S_i,"a",@progbits
	.sectionflags	@""
	.align	4
.nv.constant0._Z15vectorAddKernelPfS_S_i:
	.zero		924


//--------------------- SYMBOLS --------------------------

	.type		.nv.reservedSmem.offset0,@object
	.size		.nv.reservedSmem.offset0,0x4
